//
// Generated by NVIDIA NVVM Compiler
//
// Compiler Build ID: CL-36424714
// Cuda compilation tools, release 13.0, V13.0.88
// Based on NVVM 20.0.0
//

.version 9.0
.target sm_100
.address_size 64

	// .globl	_Z15generatePatternPii
.global .align 4 .b8 precalc_xorwow_matrix[102400];
.global .align 4 .b8 precalc_xorwow_offset_matrix[102400];
.global .align 4 .b8 mrg32k3aM1[2304];
.global .align 4 .b8 mrg32k3aM2[2304];
.global .align 4 .b8 mrg32k3aM1SubSeq[2016];
.global .align 4 .b8 mrg32k3aM2SubSeq[2016];
.global .align 4 .b8 mrg32k3aM1Seq[2304];
.global .align 4 .b8 mrg32k3aM2Seq[2304];
.const .align 8 .b8 __cr_lgamma_table[72];

.visible .entry _Z15generatePatternPii(
	.param .u64 .ptr .align 1 _Z15generatePatternPii_param_0,
	.param .u32 _Z15generatePatternPii_param_1
)
{
	.reg .pred 	%p<3>;
	.reg .b32 	%r<25>;
	.reg .b64 	%rd<5>;

	ld.param.u64 	%rd1, [_Z15generatePatternPii_param_0];
	ld.param.u32 	%r2, [_Z15generatePatternPii_param_1];
	mov.u32 	%r3, %ctaid.x;
	mov.u32 	%r4, %ntid.x;
	mov.u32 	%r5, %tid.x;
	mad.lo.s32 	%r1, %r3, %r4, %r5;
	and.b32  	%r6, %r1, 31;
	setp.ne.s32 	%p1, %r6, 0;
	@%p1 bra 	$L__BB0_2;
	setp.lt.s32 	%p2, %r1, -31;
	selp.s32 	%r7, -1, 0, %p2;
	xor.b32  	%r8, %r7, -136515619;
	shr.s32 	%r9, %r1, 5;
	xor.b32  	%r10, %r9, -1429050551;
	mul.lo.s32 	%r11, %r10, 1099087573;
	add.s32 	%r12, %r11, 5783321;
	add.s32 	%r13, %r11, 123456789;
	cvta.to.global.u64 	%rd2, %rd1;
	shr.u32 	%r14, %r13, 2;
	xor.b32  	%r15, %r14, %r13;
	shl.b32 	%r16, %r12, 4;
	shl.b32 	%r17, %r15, 1;
	xor.b32  	%r18, %r16, %r17;
	xor.b32  	%r19, %r18, %r12;
	xor.b32  	%r20, %r19, %r15;
	mad.lo.s32 	%r21, %r8, -1703105765, %r11;
	add.s32 	%r22, %r21, %r20;
	add.s32 	%r23, %r22, 6977678;
	rem.u32 	%r24, %r23, %r2;
	mul.wide.s32 	%rd3, %r9, 4;
	add.s64 	%rd4, %rd2, %rd3;
	st.global.u32 	[%rd4], %r24;
$L__BB0_2:
	ret;

}
	// .globl	_Z18randomAccessKernelPfiS_
.visible .entry _Z18randomAccessKernelPfiS_(
	.param .u64 .ptr .align 1 _Z18randomAccessKernelPfiS__param_0,
	.param .u32 _Z18randomAccessKernelPfiS__param_1,
	.param .u64 .ptr .align 1 _Z18randomAccessKernelPfiS__param_2
)
{
	.reg .pred 	%p<2>;
	.reg .b32 	%r<6>;
	.reg .b32 	%f<2>;
	.reg .b64 	%rd<8>;

	ld.param.u64 	%rd1, [_Z18randomAccessKernelPfiS__param_0];
	ld.param.u32 	%r2, [_Z18randomAccessKernelPfiS__param_1];
	ld.param.u64 	%rd2, [_Z18randomAccessKernelPfiS__param_2];
	mov.u32 	%r3, %ctaid.x;
	mov.u32 	%r4, %ntid.x;
	mov.u32 	%r5, %tid.x;
	mad.lo.s32 	%r1, %r3, %r4, %r5;
	setp.ge.s32 	%p1, %r1, %r2;
	@%p1 bra 	$L__BB1_2;
	cvta.to.global.u64 	%rd3, %rd1;
	cvta.to.global.u64 	%rd4, %rd2;
	mul.wide.s32 	%rd5, %r1, 4;
	add.s64 	%rd6, %rd3, %rd5;
	ld.global.f32 	%f1, [%rd6];
	add.s64 	%rd7, %rd4, %rd5;
	st.global.f32 	[%rd7], %f1;
$L__BB1_2:
	ret;

}


// ===== COMPILED SASS (sm_100) =====

	.target	sm_100

	.elftype	@"ET_EXEC"


//--------------------- .note.nv.tkinfo           --------------------------
	.section	.note.nv.tkinfo,"",@"SHT_NOTE"
	.sectionflags	@"SHF_NOTE_NV_TKINFO"
	.tkinfo
        /*0018*/ 	.word	0x00000002
        /*0030*/ 	.string	""
        /*0030*/ 	.string	"ptxas"
        /*0030*/ 	.string	"Cuda compilation tools, release 13.0, V13.0.88"
        /*0030*/ 	.string	"Build cuda_13.0.r13.0/compiler.36424714_0"
        /*0030*/ 	.string	"-arch sm_100 -m 64 "



//--------------------- .note.nv.cuinfo           --------------------------
	.section	.note.nv.cuinfo,"",@"SHT_NOTE"
	.sectionflags	@"SHF_NOTE_NV_CUINFO"
        /*0018*/ 	.short	0x0002
        /*001a*/ 	.short	0x0064
        /*001c*/ 	.short	0x0082
	.zero		2


//--------------------- .nv.info                  --------------------------
	.section	.nv.info,"",@"SHT_CUDA_INFO"
	.align	4


	//----- nvinfo : EIATTR_REGCOUNT
	.align		4
        /*0000*/ 	.byte	0x04, 0x2f
        /*0002*/ 	.short	(.L_10 - .L_9)
	.align		4
.L_9:
        /*0004*/ 	.word	index@(_Z15generatePatternPii)
        /*0008*/ 	.word	0x0000000e


	//----- nvinfo : EIATTR_FRAME_SIZE
	.align		4
.L_10:
        /*000c*/ 	.byte	0x04, 0x11
        /*000e*/ 	.short	(.L_12 - .L_11)
	.align		4
.L_11:
        /*0010*/ 	.word	index@(_Z15generatePatternPii)
        /*0014*/ 	.word	0x00000000


	//----- nvinfo : EIATTR_REGCOUNT
	.align		4
.L_12:
        /*0018*/ 	.byte	0x04, 0x2f
        /*001a*/ 	.short	(.L_14 - .L_13)
	.align		4
.L_13:
        /*001c*/ 	.word	index@(_Z18randomAccessKernelPfiS_)
        /*0020*/ 	.word	0x0000000a


	//----- nvinfo : EIATTR_FRAME_SIZE
	.align		4
.L_14:
        /*0024*/ 	.byte	0x04, 0x11
        /*0026*/ 	.short	(.L_16 - .L_15)
	.align		4
.L_15:
        /*0028*/ 	.word	index@(_Z18randomAccessKernelPfiS_)
        /*002c*/ 	.word	0x00000000


	//----- nvinfo : EIATTR_MIN_STACK_SIZE
	.align		4
.L_16:
        /*0030*/ 	.byte	0x04, 0x12
        /*0032*/ 	.short	(.L_18 - .L_17)
	.align		4
.L_17:
        /*0034*/ 	.word	index@(_Z18randomAccessKernelPfiS_)
        /*0038*/ 	.word	0x00000000


	//----- nvinfo : EIATTR_MIN_STACK_SIZE
	.align		4
.L_18:
        /*003c*/ 	.byte	0x04, 0x12
        /*003e*/ 	.short	(.L_20 - .L_19)
	.align		4
.L_19:
        /*0040*/ 	.word	index@(_Z15generatePatternPii)
        /*0044*/ 	.word	0x00000000
.L_20:


//--------------------- .nv.compat                --------------------------
	.section	.nv.compat,"",@"SHT_CUDA_COMPAT_INFO"
	.align	4
        /*0000*/ 	.byte	0x02, 0x09, 0x00, 0x00, 0x02, 0x02, 0x01, 0x00, 0x02, 0x05, 0x05, 0x00, 0x03, 0x07, 0x01, 0x01
        /*0010*/ 	.byte	0x02, 0x03, 0x00, 0x00, 0x02, 0x06, 0x01, 0x00, 0x04, 0x0b, 0x08, 0x00, 0x09, 0x00, 0x00, 0x00
        /*0020*/ 	.byte	0x00, 0x00, 0x00, 0x00


//--------------------- .nv.info._Z18randomAccessKernelPfiS_ --------------------------
	.section	.nv.info._Z18randomAccessKernelPfiS_,"",@"SHT_CUDA_INFO"
	.sectionflags	@""
	.align	4


	//----- nvinfo : EIATTR_CUDA_API_VERSION
	.align		4
        /*0000*/ 	.byte	0x04, 0x37
        /*0002*/ 	.short	(.L_22 - .L_21)
.L_21:
        /*0004*/ 	.word	0x00000082


	//----- nvinfo : EIATTR_KPARAM_INFO
	.align		4
.L_22:
        /*0008*/ 	.byte	0x04, 0x17
        /*000a*/ 	.short	(.L_24 - .L_23)
.L_23:
        /*000c*/ 	.word	0x00000000
        /*0010*/ 	.short	0x0002
        /*0012*/ 	.short	0x0010
        /*0014*/ 	.byte	0x00, 0xf5, 0x21, 0x00


	//----- nvinfo : EIATTR_KPARAM_INFO
	.align		4
.L_24:
        /*0018*/ 	.byte	0x04, 0x17
        /*001a*/ 	.short	(.L_26 - .L_25)
.L_25:
        /*001c*/ 	.word	0x00000000
        /*0020*/ 	.short	0x0001
        /*0022*/ 	.short	0x0008
        /*0024*/ 	.byte	0x00, 0xf0, 0x11, 0x00


	//----- nvinfo : EIATTR_KPARAM_INFO
	.align		4
.L_26:
        /*0028*/ 	.byte	0x04, 0x17
        /*002a*/ 	.short	(.L_28 - .L_27)
.L_27:
        /*002c*/ 	.word	0x00000000
        /*0030*/ 	.short	0x0000
        /*0032*/ 	.short	0x0000
        /*0034*/ 	.byte	0x00, 0xf5, 0x21, 0x00


	//----- nvinfo : EIATTR_SPARSE_MMA_MASK
	.align		4
.L_28:
        /*0038*/ 	.byte	0x03, 0x50
        /*003a*/ 	.short	0x0000


	//----- nvinfo : EIATTR_MAXREG_COUNT
	.align		4
        /*003c*/ 	.byte	0x03, 0x1b
        /*003e*/ 	.short	0x00ff


	//----- nvinfo : EIATTR_MERCURY_ISA_VERSION
	.align		4
        /*0040*/ 	.byte	0x03, 0x5f
        /*0042*/ 	.short	0x0101


	//----- nvinfo : EIATTR_VRC_CTA_INIT_COUNT
	.align		4
        /*0044*/ 	.byte	0x02, 0x4a
	.zero		1
	.zero		1


	//----- nvinfo : EIATTR_EXIT_INSTR_OFFSETS
	.align		4
        /*0048*/ 	.byte	0x04, 0x1c
        /*004a*/ 	.short	(.L_30 - .L_29)


	//   ....[0]....
.L_29:
        /*004c*/ 	.word	0x00000070


	//   ....[1]....
        /*0050*/ 	.word	0x000000f0


	//----- nvinfo : EIATTR_CBANK_PARAM_SIZE
	.align		4
.L_30:
        /*0054*/ 	.byte	0x03, 0x19
        /*0056*/ 	.short	0x0018


	//----- nvinfo : EIATTR_PARAM_CBANK
	.align		4
        /*0058*/ 	.byte	0x04, 0x0a
        /*005a*/ 	.short	(.L_32 - .L_31)
	.align		4
.L_31:
        /*005c*/ 	.word	index@(.nv.constant0._Z18randomAccessKernelPfiS_)
        /*0060*/ 	.short	0x0380
        /*0062*/ 	.short	0x0018


	//----- nvinfo : EIATTR_SW_WAR
	.align		4
.L_32:
        /*0064*/ 	.byte	0x04, 0x36
        /*0066*/ 	.short	(.L_34 - .L_33)
.L_33:
        /*0068*/ 	.word	0x00000008
.L_34:


//--------------------- .nv.info._Z15generatePatternPii --------------------------
	.section	.nv.info._Z15generatePatternPii,"",@"SHT_CUDA_INFO"
	.sectionflags	@""
	.align	4


	//----- nvinfo : EIATTR_CUDA_API_VERSION
	.align		4
        /*0000*/ 	.byte	0x04, 0x37
        /*0002*/ 	.short	(.L_36 - .L_35)
.L_35:
        /*0004*/ 	.word	0x00000082


	//----- nvinfo : EIATTR_KPARAM_INFO
	.align		4
.L_36:
        /*0008*/ 	.byte	0x04, 0x17
        /*000a*/ 	.short	(.L_38 - .L_37)
.L_37:
        /*000c*/ 	.word	0x00000000
        /*0010*/ 	.short	0x0001
        /*0012*/ 	.short	0x0008
        /*0014*/ 	.byte	0x00, 0xf0, 0x11, 0x00


	//----- nvinfo : EIATTR_KPARAM_INFO
	.align		4
.L_38:
        /*0018*/ 	.byte	0x04, 0x17
        /*001a*/ 	.short	(.L_40 - .L_39)
.L_39:
        /*001c*/ 	.word	0x00000000
        /*0020*/ 	.short	0x0000
        /*0022*/ 	.short	0x0000
        /*0024*/ 	.byte	0x00, 0xf5, 0x21, 0x00


	//----- nvinfo : EIATTR_SPARSE_MMA_MASK
	.align		4
.L_40:
        /*0028*/ 	.byte	0x03, 0x50
        /*002a*/ 	.short	0x0000


	//----- nvinfo : EIATTR_MAXREG_COUNT
	.align		4
        /*002c*/ 	.byte	0x03, 0x1b
        /*002e*/ 	.short	0x00ff


	//----- nvinfo : EIATTR_MERCURY_ISA_VERSION
	.align		4
        /*0030*/ 	.byte	0x03, 0x5f
        /*0032*/ 	.short	0x0101


	//----- nvinfo : EIATTR_VRC_CTA_INIT_COUNT
	.align		4
        /*0034*/ 	.byte	0x02, 0x4a
	.zero		1
	.zero		1


	//----- nvinfo : EIATTR_EXIT_INSTR_OFFSETS
	.align		4
        /*0038*/ 	.byte	0x04, 0x1c
        /*003a*/ 	.short	(.L_42 - .L_41)


	//   ....[0]....
.L_41:
        /*003c*/ 	.word	0x00000060


	//   ....[1]....
        /*0040*/ 	.word	0x000002d0


	//----- nvinfo : EIATTR_CBANK_PARAM_SIZE
	.align		4
.L_42:
        /*0044*/ 	.byte	0x03, 0x19
        /*0046*/ 	.short	0x000c


	//----- nvinfo : EIATTR_PARAM_CBANK
	.align		4
        /*0048*/ 	.byte	0x04, 0x0a
        /*004a*/ 	.short	(.L_44 - .L_43)
	.align		4
.L_43:
        /*004c*/ 	.word	index@(.nv.constant0._Z15generatePatternPii)
        /*0050*/ 	.short	0x0380
        /*0052*/ 	.short	0x000c


	//----- nvinfo : EIATTR_SW_WAR
	.align		4
.L_44:
        /*0054*/ 	.byte	0x04, 0x36
        /*0056*/ 	.short	(.L_46 - .L_45)
.L_45:
        /*0058*/ 	.word	0x00000008
.L_46:


//--------------------- .nv.callgraph             --------------------------
	.section	.nv.callgraph,"",@"SHT_CUDA_CALLGRAPH"
	.align	4
	.sectionentsize	8
	.align		4
        /*0000*/ 	.word	0x00000000
	.align		4
        /*0004*/ 	.word	0xffffffff
	.align		4
        /*0008*/ 	.word	0x00000000
	.align		4
        /*000c*/ 	.word	0xfffffffe
	.align		4
        /*0010*/ 	.word	0x00000000
	.align		4
        /*0014*/ 	.word	0xfffffffd
	.align		4
        /*0018*/ 	.word	0x00000000
	.align		4
        /*001c*/ 	.word	0xfffffffc


//--------------------- .nv.constant4             --------------------------
	.section	.nv.constant4,"a",@progbits
	.align	8
	.align		8
.nv.constant4:
        /*0000*/ 	.dword	precalc_xorwow_matrix
	.align		8
        /*0008*/ 	.dword	precalc_xorwow_offset_matrix
	.align		8
        /*0010*/ 	.dword	mrg32k3aM1
	.align		8
        /*0018*/ 	.dword	mrg32k3aM2
	.align		8
        /*0020*/ 	.dword	mrg32k3aM1SubSeq
	.align		8
        /*0028*/ 	.dword	mrg32k3aM2SubSeq
	.align		8
        /*0030*/ 	.dword	mrg32k3aM1Seq
	.align		8
        /*0038*/ 	.dword	mrg32k3aM2Seq


//--------------------- .nv.constant3             --------------------------
	.section	.nv.constant3,"a",@progbits
	.align	8
.nv.constant3:
	.type		__cr_lgamma_table,@object
	.size		__cr_lgamma_table,(.L_8 - __cr_lgamma_table)
__cr_lgamma_table:
        /*0000*/ 	.byte	0x00, 0x00, 0x00, 0x00, 0x00, 0x00, 0x00, 0x00, 0x00, 0x00, 0x00, 0x00, 0x00, 0x00, 0x00, 0x00
        /*0010*/ 	.byte	0xef, 0x39, 0xfa, 0xfe, 0x42, 0x2e, 0xe6, 0x3f, 0x02, 0x20, 0x2a, 0xfa, 0x0b, 0xab, 0xfc, 0x3f
        /*0020*/ 	.byte	0xf9, 0x2c, 0x92, 0x7c, 0xa7, 0x6c, 0x09, 0x40, 0xc9, 0x79, 0x44, 0x3c, 0x64, 0x26, 0x13, 0x40
        /*0030*/ 	.byte	0xca, 0x01, 0xcf, 0x3a, 0x27, 0x51, 0x1a, 0x40, 0x30, 0xcc, 0x2d, 0xf3, 0xe1, 0x0c, 0x21, 0x40
        /*0040*/ 	.byte	0x0d, 0xb7, 0xfc, 0x82, 0x8e, 0x35, 0x25, 0x40
.L_8:


//--------------------- .text._Z18randomAccessKernelPfiS_ --------------------------
	.section	.text._Z18randomAccessKernelPfiS_,"ax",@progbits
	.align	128
        .global         _Z18randomAccessKernelPfiS_
        .type           _Z18randomAccessKernelPfiS_,@function
        .size           _Z18randomAccessKernelPfiS_,(.L_x_2 - _Z18randomAccessKernelPfiS_)
        .other          _Z18randomAccessKernelPfiS_,@"STO_CUDA_ENTRY STV_DEFAULT"
_Z18randomAccessKernelPfiS_:
.text._Z18randomAccessKernelPfiS_:
[----:B------:R-:W-:Y:S01]  /*0000*/  LDC R1, c[0x0][0x37c] ;  /* 0x0000df00ff017b82 */ /* 0x000fe20000000800 */
[----:B------:R-:W0:Y:S07]  /*0010*/  S2R R0, SR_TID.X ;  /* 0x0000000000007919 */ /* 0x000e2e0000002100 */
[----:B------:R-:W0:Y:S01]  /*0020*/  S2UR UR4, SR_CTAID.X ;  /* 0x00000000000479c3 */ /* 0x000e220000002500 */
[----:B------:R-:W1:Y:S07]  /*0030*/  LDCU UR5, c[0x0][0x388] ;  /* 0x00007100ff0577ac */ /* 0x000e6e0008000800 */
[----:B------:R-:W0:Y:S02]  /*0040*/  LDC R7, c[0x0][0x360] ;  /* 0x0000d800ff077b82 */ /* 0x000e240000000800 */
[----:B0-----:R-:W-:-:S05]  /*0050*/  IMAD R7, R7, UR4, R0 ;  /* 0x0000000407077c24 */ /* 0x001fca000f8e0200 */
[----:B-1----:R-:W-:-:S13]  /*0060*/  ISETP.GE.AND P0, PT, R7, UR5, PT ;  /* 0x0000000507007c0c */ /* 0x002fda000bf06270 */
[----:B------:R-:W-:Y:S05]  /*0070*/  @P0 EXIT ;  /* 0x000000000000094d */ /* 0x000fea0003800000 */
[----:B------:R-:W0:Y:S01]  /*0080*/  LDC.64 R2, c[0x0][0x380] ;  /* 0x0000e000ff027b82 */ /* 0x000e220000000a00 */
[----:B------:R-:W1:Y:S07]  /*0090*/  LDCU.64 UR4, c[0x0][0x358] ;  /* 0x00006b00ff0477ac */ /* 0x000e6e0008000a00 */
[----:B------:R-:W2:Y:S01]  /*00a0*/  LDC.64 R4, c[0x0][0x390] ;  /* 0x0000e400ff047b82 */ /* 0x000ea20000000a00 */
[----:B0-----:R-:W-:-:S06]  /*00b0*/  IMAD.WIDE R2, R7, 0x4, R2 ;  /* 0x0000000407027825 */ /* 0x001fcc00078e0202 */
[----:B-1----:R-:W3:Y:S01]  /*00c0*/  LDG.E R3, desc[UR4][R2.64] ;  /* 0x0000000402037981 */ /* 0x002ee2000c1e1900 */
[----:B--2---:R-:W-:-:S05]  /*00d0*/  IMAD.WIDE R4, R7, 0x4, R4 ;  /* 0x0000000407047825 */ /* 0x004fca00078e0204 */
[----:B---3--:R-:W-:Y:S01]  /*00e0*/  STG.E desc[UR4][R4.64], R3 ;  /* 0x0000000304007986 */ /* 0x008fe2000c101904 */
[----:B------:R-:W-:Y:S05]  /*00f0*/  EXIT ;  /* 0x000000000000794d */ /* 0x000fea0003800000 */
.L_x_0:
[----:B------:R-:W-:-:S00]  /*0100*/  BRA `(.L_x_0) ;  /* 0xfffffffc00fc7947 */ /* 0x000fc0000383ffff */
[----:B------:R-:W-:-:S00]  /*0110*/  NOP ;  /* 0x0000000000007918 */ /* 0x000fc00000000000 */
        /* <DEDUP_REMOVED lines=14> */
.L_x_2:


//--------------------- .text._Z15generatePatternPii --------------------------
	.section	.text._Z15generatePatternPii,"ax",@progbits
	.align	128
        .global         _Z15generatePatternPii
        .type           _Z15generatePatternPii,@function
        .size           _Z15generatePatternPii,(.L_x_3 - _Z15generatePatternPii)
        .other          _Z15generatePatternPii,@"STO_CUDA_ENTRY STV_DEFAULT"
_Z15generatePatternPii:
.text._Z15generatePatternPii:
[----:B------:R-:W-:Y:S01]  /*0000*/  LDC R1, c[0x0][0x37c] ;  /* 0x0000df00ff017b82 */ /* 0x000fe20000000800 */
[----:B------:R-:W0:Y:S07]  /*0010*/  S2R R3, SR_TID.X ;  /* 0x0000000000037919 */ /* 0x000e2e0000002100 */
[----:B------:R-:W0:Y:S08]  /*0020*/  S2UR UR4, SR_CTAID.X ;  /* 0x00000000000479c3 */ /* 0x000e300000002500 */
[----:B------:R-:W0:Y:S02]  /*0030*/  LDC R0, c[0x0][0x360] ;  /* 0x0000d800ff007b82 */ /* 0x000e240000000800 */
[----:B0-----:R-:W-:-:S05]  /*0040*/  IMAD R0, R0, UR4, R3 ;  /* 0x0000000400007c24 */ /* 0x001fca000f8e0203 */
[----:B------:R-:W-:-:S13]  /*0050*/  LOP3.LUT P0, RZ, R0, 0x1f, RZ, 0xc0, !PT ;  /* 0x0000001f00ff7812 */ /* 0x000fda000780c0ff */
[----:B------:R-:W-:Y:S05]  /*0060*/  @P0 EXIT ;  /* 0x000000000000094d */ /* 0x000fea0003800000 */
[----:B------:R-:W0:Y:S01]  /*0070*/  LDCU UR6, c[0x0][0x388] ;  /* 0x00007100ff0677ac */ /* 0x000e220008000800 */
[----:B------:R-:W-:Y:S02]  /*0080*/  SHF.R.S32.HI R5, RZ, 0x5, R0 ;  /* 0x00000005ff057819 */ /* 0x000fe40000011400 */
[----:B------:R-:W-:Y:S01]  /*0090*/  ISETP.GE.AND P0, PT, R0, -0x1f, PT ;  /* 0xffffffe10000780c */ /* 0x000fe20003f06270 */
[----:B------:R-:W1:Y:S01]  /*00a0*/  LDCU.64 UR4, c[0x0][0x358] ;  /* 0x00006b00ff0477ac */ /* 0x000e620008000a00 */
[----:B------:R-:W-:Y:S02]  /*00b0*/  LOP3.LUT R2, R5, 0xaad26b49, RZ, 0x3c, !PT ;  /* 0xaad26b4905027812 */ /* 0x000fe400078e3cff */
[----:B------:R-:W-:-:S03]  /*00c0*/  SEL R0, RZ, 0xffffffff, P0 ;  /* 0xffffffffff007807 */ /* 0x000fc60000000000 */
[----:B------:R-:W-:Y:S01]  /*00d0*/  IMAD R7, R2, 0x4182bed5, RZ ;  /* 0x4182bed502077824 */ /* 0x000fe200078e02ff */
[----:B------:R-:W-:-:S03]  /*00e0*/  LOP3.LUT R0, R0, 0xf7dcefdd, RZ, 0x3c, !PT ;  /* 0xf7dcefdd00007812 */ /* 0x000fc600078e3cff */
[C---:B------:R-:W-:Y:S02]  /*00f0*/  VIADD R4, R7.reuse, 0x75bcd15 ;  /* 0x075bcd1507047836 */ /* 0x040fe40000000000 */
[----:B------:R-:W-:Y:S01]  /*0100*/  VIADD R2, R7, 0x583f19 ;  /* 0x00583f1907027836 */ /* 0x000fe20000000000 */
[----:B0-----:R-:W0:Y:S02]  /*0110*/  I2F.U32.RP R6, UR6 ;  /* 0x0000000600067d06 */ /* 0x001e240008209000 */
[----:B------:R-:W-:Y:S01]  /*0120*/  SHF.R.U32.HI R9, RZ, 0x2, R4 ;  /* 0x00000002ff097819 */ /* 0x000fe20000011604 */
[----:B------:R-:W-:Y:S01]  /*0130*/  IMAD.SHL.U32 R11, R2, 0x10, RZ ;  /* 0x00000010020b7824 */ /* 0x000fe200078e00ff */
[----:B------:R-:W-:Y:S01]  /*0140*/  ISETP.NE.U32.AND P1, PT, RZ, UR6, PT ;  /* 0x00000006ff007c0c */ /* 0x000fe2000bf25070 */
[----:B------:R-:W-:Y:S01]  /*0150*/  IMAD R7, R0, -0x658354e5, R7 ;  /* 0x9a7cab1b00077824 */ /* 0x000fe200078e0207 */
[----:B------:R-:W-:-:S05]  /*0160*/  LOP3.LUT R9, R9, R4, RZ, 0x3c, !PT ;  /* 0x0000000409097212 */ /* 0x000fca00078e3cff */
[----:B------:R-:W-:Y:S01]  /*0170*/  IMAD.SHL.U32 R4, R9, 0x2, RZ ;  /* 0x0000000209047824 */ /* 0x000fe200078e00ff */
[----:B0-----:R-:W0:Y:S04]  /*0180*/  MUFU.RCP R6, R6 ;  /* 0x0000000600067308 */ /* 0x001e280000001000 */
[----:B------:R-:W-:Y:S01]  /*0190*/  LOP3.LUT R4, R2, R11, R4, 0x96, !PT ;  /* 0x0000000b02047212 */ /* 0x000fe200078e9604 */
[----:B------:R-:W-:-:S03]  /*01a0*/  HFMA2 R2, -RZ, RZ, 0, 0 ;  /* 0x00000000ff027431 */ /* 0x000fc600000001ff */
[----:B------:R-:W-:-:S04]  /*01b0*/  LOP3.LUT R4, R4, R9, RZ, 0x3c, !PT ;  /* 0x0000000904047212 */ /* 0x000fc800078e3cff */
[----:B------:R-:W-:Y:S01]  /*01c0*/  IADD3 R4, PT, PT, R7, 0x6a788e, R4 ;  /* 0x006a788e07047810 */ /* 0x000fe20007ffe004 */
[----:B0-----:R-:W-:-:S06]  /*01d0*/  VIADD R3, R6, 0xffffffe ;  /* 0x0ffffffe06037836 */ /* 0x001fcc0000000000 */
[----:B------:R-:W0:Y:S02]  /*01e0*/  F2I.FTZ.U32.TRUNC.NTZ R3, R3 ;  /* 0x0000000300037305 */ /* 0x000e24000021f000 */
[----:B0-----:R-:W-:-:S05]  /*01f0*/  IADD3 R6, PT, PT, RZ, -R3, RZ ;  /* 0x80000003ff067210 */ /* 0x001fca0007ffe0ff */
[----:B------:R-:W-:-:S04]  /*0200*/  IMAD R11, R6, UR6, RZ ;  /* 0x00000006060b7c24 */ /* 0x000fc8000f8e02ff */
[----:B------:R-:W-:-:S06]  /*0210*/  IMAD.HI.U32 R3, R3, R11, R2 ;  /* 0x0000000b03037227 */ /* 0x000fcc00078e0002 */
[----:B------:R-:W-:-:S04]  /*0220*/  IMAD.HI.U32 R3, R3, R4, RZ ;  /* 0x0000000403037227 */ /* 0x000fc800078e00ff */
[----:B------:R-:W-:-:S04]  /*0230*/  IMAD.MOV R3, RZ, RZ, -R3 ;  /* 0x000000ffff037224 */ /* 0x000fc800078e0a03 */
[----:B------:R-:W-:Y:S02]  /*0240*/  IMAD R7, R3, UR6, R4 ;  /* 0x0000000603077c24 */ /* 0x000fe4000f8e0204 */
[----:B------:R-:W0:Y:S03]  /*0250*/  LDC.64 R2, c[0x0][0x380] ;  /* 0x0000e000ff027b82 */ /* 0x000e260000000a00 */
[----:B------:R-:W-:-:S13]  /*0260*/  ISETP.GE.U32.AND P0, PT, R7, UR6, PT ;  /* 0x0000000607007c0c */ /* 0x000fda000bf06070 */
[----:B------:R-:W-:-:S05]  /*0270*/  @P0 VIADD R7, R7, -UR6 ;  /* 0x8000000607070c36 */ /* 0x000fca0008000000 */
[----:B------:R-:W-:Y:S01]  /*0280*/  ISETP.GE.U32.AND P0, PT, R7, UR6, PT ;  /* 0x0000000607007c0c */ /* 0x000fe2000bf06070 */
[----:B0-----:R-:W-:-:S12]  /*0290*/  IMAD.WIDE R2, R5, 0x4, R2 ;  /* 0x0000000405027825 */ /* 0x001fd800078e0202 */
[----:B------:R-:W-:Y:S02]  /*02a0*/  @P0 IADD3 R7, PT, PT, R7, -UR6, RZ ;  /* 0x8000000607070c10 */ /* 0x000fe4000fffe0ff */
[----:B------:R-:W-:-:S05]  /*02b0*/  @!P1 LOP3.LUT R7, RZ, UR6, RZ, 0x33, !PT ;  /* 0x00000006ff079c12 */ /* 0x000fca000f8e33ff */
[----:B-1----:R-:W-:Y:S01]  /*02c0*/  STG.E desc[UR4][R2.64], R7 ;  /* 0x0000000702007986 */ /* 0x002fe2000c101904 */
[----:B------:R-:W-:Y:S05]  /*02d0*/  EXIT ;  /* 0x000000000000794d */ /* 0x000fea0003800000 */
.L_x_1:
        /* <DEDUP_REMOVED lines=10> */
.L_x_3:


//--------------------- .nv.global.init           --------------------------
	.section	.nv.global.init,"aw",@progbits
	.align	4
.nv.global.init:
	.type		mrg32k3aM1SubSeq,@object
	.size		mrg32k3aM1SubSeq,(mrg32k3aM2SubSeq - mrg32k3aM1SubSeq)
mrg32k3aM1SubSeq:
        /*0000*/ 	.byte	0x0b, 0xcc, 0xee, 0x04, 0x73, 0x29, 0x8b, 0x6f, 0xf6, 0x53, 0x03, 0xf6, 0x23, 0xf6, 0xea, 0xda
        /* <DEDUP_REMOVED lines=125> */
	.type		mrg32k3aM2SubSeq,@object
	.size		mrg32k3aM2SubSeq,(mrg32k3aM1 - mrg32k3aM2SubSeq)
mrg32k3aM2SubSeq:
        /* <DEDUP_REMOVED lines=126> */
	.type		mrg32k3aM1,@object
	.size		mrg32k3aM1,(mrg32k3aM1Seq - mrg32k3aM1)
mrg32k3aM1:
        /* <DEDUP_REMOVED lines=144> */
	.type		mrg32k3aM1Seq,@object
	.size		mrg32k3aM1Seq,(mrg32k3aM2 - mrg32k3aM1Seq)
mrg32k3aM1Seq:
        /* <DEDUP_REMOVED lines=144> */
	.type		mrg32k3aM2,@object
	.size		mrg32k3aM2,(mrg32k3aM2Seq - mrg32k3aM2)
mrg32k3aM2:
        /* <DEDUP_REMOVED lines=144> */
	.type		mrg32k3aM2Seq,@object
	.size		mrg32k3aM2Seq,(precalc_xorwow_matrix - mrg32k3aM2Seq)
mrg32k3aM2Seq:
        /* <DEDUP_REMOVED lines=144> */
	.type		precalc_xorwow_matrix,@object
	.size		precalc_xorwow_matrix,(precalc_xorwow_offset_matrix - precalc_xorwow_matrix)
precalc_xorwow_matrix:
        /* <DEDUP_REMOVED lines=6400> */
	.type		precalc_xorwow_offset_matrix,@object
	.size		precalc_xorwow_offset_matrix,(.L_1 - precalc_xorwow_offset_matrix)
precalc_xorwow_offset_matrix:
        /* <DEDUP_REMOVED lines=6400> */
.L_1:


//--------------------- .nv.shared.reserved.0     --------------------------
	.section	.nv.shared.reserved.0,"aw",@nobits
	.weak		__nv_reservedSMEM_offset_0_alias
	.size		__nv_reservedSMEM_offset_0_alias, 0, 64
	.other		__nv_reservedSMEM_offset_0_alias,@"STO_CUDA_RESERVED_SHARED STV_DEFAULT"
__nv_reservedSMEM_offset_0_alias:
	.zero		0
	.zero		64


//--------------------- .nv.constant0._Z18randomAccessKernelPfiS_ --------------------------
	.section	.nv.constant0._Z18randomAccessKernelPfiS_,"a",@progbits
	.sectionflags	@""
	.align	4
.nv.constant0._Z18randomAccessKernelPfiS_:
	.zero		920


//--------------------- .nv.constant0._Z15generatePatternPii --------------------------
	.section	.nv.constant0._Z15generatePatternPii,"a",@progbits
	.sectionflags	@""
	.align	4
.nv.constant0._Z15generatePatternPii:
	.zero		908


//--------------------- SYMBOLS --------------------------

	.type		.nv.reservedSmem.offset0,@object
	.size		.nv.reservedSmem.offset0,0x4
